//
// Generated by NVIDIA NVVM Compiler
//
// Compiler Build ID: CL-36424714
// Cuda compilation tools, release 13.0, V13.0.88
// Based on NVVM 20.0.0
//

.version 9.0
.target sm_100
.address_size 64

	// .globl	_Z9vectorAddPKxS0_Pxi

.visible .entry _Z9vectorAddPKxS0_Pxi(
	.param .u64 .ptr .align 1 _Z9vectorAddPKxS0_Pxi_param_0,
	.param .u64 .ptr .align 1 _Z9vectorAddPKxS0_Pxi_param_1,
	.param .u64 .ptr .align 1 _Z9vectorAddPKxS0_Pxi_param_2,
	.param .u32 _Z9vectorAddPKxS0_Pxi_param_3
)
{
	.reg .pred 	%p<2>;
	.reg .b32 	%r<6>;
	.reg .b64 	%rd<14>;

	ld.param.u64 	%rd1, [_Z9vectorAddPKxS0_Pxi_param_0];
	ld.param.u64 	%rd2, [_Z9vectorAddPKxS0_Pxi_param_1];
	ld.param.u64 	%rd3, [_Z9vectorAddPKxS0_Pxi_param_2];
	ld.param.u32 	%r2, [_Z9vectorAddPKxS0_Pxi_param_3];
	mov.u32 	%r3, %ctaid.x;
	mov.u32 	%r4, %ntid.x;
	mov.u32 	%r5, %tid.x;
	mad.lo.s32 	%r1, %r3, %r4, %r5;
	setp.ge.s32 	%p1, %r1, %r2;
	@%p1 bra 	$L__BB0_2;
	cvta.to.global.u64 	%rd4, %rd1;
	cvta.to.global.u64 	%rd5, %rd2;
	cvta.to.global.u64 	%rd6, %rd3;
	mul.wide.s32 	%rd7, %r1, 8;
	add.s64 	%rd8, %rd4, %rd7;
	ld.global.u64 	%rd9, [%rd8];
	add.s64 	%rd10, %rd5, %rd7;
	ld.global.u64 	%rd11, [%rd10];
	add.s64 	%rd12, %rd11, %rd9;
	add.s64 	%rd13, %rd6, %rd7;
	st.global.u64 	[%rd13], %rd12;
$L__BB0_2:
	ret;

}


// ===== COMPILED SASS (sm_100) =====

	.target	sm_100

	.elftype	@"ET_EXEC"


//--------------------- .note.nv.tkinfo           --------------------------
	.section	.note.nv.tkinfo,"",@"SHT_NOTE"
	.sectionflags	@"SHF_NOTE_NV_TKINFO"
	.tkinfo
        /*0018*/ 	.word	0x00000002
        /*0030*/ 	.string	""
        /*0030*/ 	.string	"ptxas"
        /*0030*/ 	.string	"Cuda compilation tools, release 13.0, V13.0.88"
        /*0030*/ 	.string	"Build cuda_13.0.r13.0/compiler.36424714_0"
        /*0030*/ 	.string	"-arch sm_100 -m 64 "



//--------------------- .note.nv.cuinfo           --------------------------
	.section	.note.nv.cuinfo,"",@"SHT_NOTE"
	.sectionflags	@"SHF_NOTE_NV_CUINFO"
        /*0018*/ 	.short	0x0002
        /*001a*/ 	.short	0x0064
        /*001c*/ 	.short	0x0082
	.zero		2


//--------------------- .nv.info                  --------------------------
	.section	.nv.info,"",@"SHT_CUDA_INFO"
	.align	4


	//----- nvinfo : EIATTR_REGCOUNT
	.align		4
        /*0000*/ 	.byte	0x04, 0x2f
        /*0002*/ 	.short	(.L_1 - .L_0)
	.align		4
.L_0:
        /*0004*/ 	.word	index@(_Z9vectorAddPKxS0_Pxi)
        /*0008*/ 	.word	0x0000000e


	//----- nvinfo : EIATTR_FRAME_SIZE
	.align		4
.L_1:
        /*000c*/ 	.byte	0x04, 0x11
        /*000e*/ 	.short	(.L_3 - .L_2)
	.align		4
.L_2:
        /*0010*/ 	.word	index@(_Z9vectorAddPKxS0_Pxi)
        /*0014*/ 	.word	0x00000000


	//----- nvinfo : EIATTR_MIN_STACK_SIZE
	.align		4
.L_3:
        /*0018*/ 	.byte	0x04, 0x12
        /*001a*/ 	.short	(.L_5 - .L_4)
	.align		4
.L_4:
        /*001c*/ 	.word	index@(_Z9vectorAddPKxS0_Pxi)
        /*0020*/ 	.word	0x00000000
.L_5:


//--------------------- .nv.compat                --------------------------
	.section	.nv.compat,"",@"SHT_CUDA_COMPAT_INFO"
	.align	4
        /*0000*/ 	.byte	0x02, 0x09, 0x00, 0x00, 0x02, 0x02, 0x01, 0x00, 0x02, 0x05, 0x05, 0x00, 0x03, 0x07, 0x01, 0x01
        /*0010*/ 	.byte	0x02, 0x03, 0x00, 0x00, 0x02, 0x06, 0x01, 0x00, 0x04, 0x0b, 0x08, 0x00, 0x09, 0x00, 0x00, 0x00
        /*0020*/ 	.byte	0x00, 0x00, 0x00, 0x00


//--------------------- .nv.info._Z9vectorAddPKxS0_Pxi --------------------------
	.section	.nv.info._Z9vectorAddPKxS0_Pxi,"",@"SHT_CUDA_INFO"
	.sectionflags	@""
	.align	4


	//----- nvinfo : EIATTR_CUDA_API_VERSION
	.align		4
        /*0000*/ 	.byte	0x04, 0x37
        /*0002*/ 	.short	(.L_7 - .L_6)
.L_6:
        /*0004*/ 	.word	0x00000082


	//----- nvinfo : EIATTR_KPARAM_INFO
	.align		4
.L_7:
        /*0008*/ 	.byte	0x04, 0x17
        /*000a*/ 	.short	(.L_9 - .L_8)
.L_8:
        /*000c*/ 	.word	0x00000000
        /*0010*/ 	.short	0x0003
        /*0012*/ 	.short	0x0018
        /*0014*/ 	.byte	0x00, 0xf0, 0x11, 0x00


	//----- nvinfo : EIATTR_KPARAM_INFO
	.align		4
.L_9:
        /*0018*/ 	.byte	0x04, 0x17
        /*001a*/ 	.short	(.L_11 - .L_10)
.L_10:
        /*001c*/ 	.word	0x00000000
        /*0020*/ 	.short	0x0002
        /*0022*/ 	.short	0x0010
        /*0024*/ 	.byte	0x00, 0xf5, 0x21, 0x00


	//----- nvinfo : EIATTR_KPARAM_INFO
	.align		4
.L_11:
        /*0028*/ 	.byte	0x04, 0x17
        /*002a*/ 	.short	(.L_13 - .L_12)
.L_12:
        /*002c*/ 	.word	0x00000000
        /*0030*/ 	.short	0x0001
        /*0032*/ 	.short	0x0008
        /*0034*/ 	.byte	0x00, 0xf5, 0x21, 0x00


	//----- nvinfo : EIATTR_KPARAM_INFO
	.align		4
.L_13:
        /*0038*/ 	.byte	0x04, 0x17
        /*003a*/ 	.short	(.L_15 - .L_14)
.L_14:
        /*003c*/ 	.word	0x00000000
        /*0040*/ 	.short	0x0000
        /*0042*/ 	.short	0x0000
        /*0044*/ 	.byte	0x00, 0xf5, 0x21, 0x00


	//----- nvinfo : EIATTR_SPARSE_MMA_MASK
	.align		4
.L_15:
        /*0048*/ 	.byte	0x03, 0x50
        /*004a*/ 	.short	0x0000


	//----- nvinfo : EIATTR_MAXREG_COUNT
	.align		4
        /*004c*/ 	.byte	0x03, 0x1b
        /*004e*/ 	.short	0x00ff


	//----- nvinfo : EIATTR_MERCURY_ISA_VERSION
	.align		4
        /*0050*/ 	.byte	0x03, 0x5f
        /*0052*/ 	.short	0x0101


	//----- nvinfo : EIATTR_VRC_CTA_INIT_COUNT
	.align		4
        /*0054*/ 	.byte	0x02, 0x4a
	.zero		1
	.zero		1


	//----- nvinfo : EIATTR_EXIT_INSTR_OFFSETS
	.align		4
        /*0058*/ 	.byte	0x04, 0x1c
        /*005a*/ 	.short	(.L_17 - .L_16)


	//   ....[0]....
.L_16:
        /*005c*/ 	.word	0x00000070


	//   ....[1]....
        /*0060*/ 	.word	0x00000140


	//----- nvinfo : EIATTR_CBANK_PARAM_SIZE
	.align		4
.L_17:
        /*0064*/ 	.byte	0x03, 0x19
        /*0066*/ 	.short	0x001c


	//----- nvinfo : EIATTR_PARAM_CBANK
	.align		4
        /*0068*/ 	.byte	0x04, 0x0a
        /*006a*/ 	.short	(.L_19 - .L_18)
	.align		4
.L_18:
        /*006c*/ 	.word	index@(.nv.constant0._Z9vectorAddPKxS0_Pxi)
        /*0070*/ 	.short	0x0380
        /*0072*/ 	.short	0x001c


	//----- nvinfo : EIATTR_SW_WAR
	.align		4
.L_19:
        /*0074*/ 	.byte	0x04, 0x36
        /*0076*/ 	.short	(.L_21 - .L_20)
.L_20:
        /*0078*/ 	.word	0x00000008
.L_21:


//--------------------- .nv.callgraph             --------------------------
	.section	.nv.callgraph,"",@"SHT_CUDA_CALLGRAPH"
	.align	4
	.sectionentsize	8
	.align		4
        /*0000*/ 	.word	0x00000000
	.align		4
        /*0004*/ 	.word	0xffffffff
	.align		4
        /*0008*/ 	.word	0x00000000
	.align		4
        /*000c*/ 	.word	0xfffffffe
	.align		4
        /*0010*/ 	.word	0x00000000
	.align		4
        /*0014*/ 	.word	0xfffffffd
	.align		4
        /*0018*/ 	.word	0x00000000
	.align		4
        /*001c*/ 	.word	0xfffffffc


//--------------------- .text._Z9vectorAddPKxS0_Pxi --------------------------
	.section	.text._Z9vectorAddPKxS0_Pxi,"ax",@progbits
	.align	128
        .global         _Z9vectorAddPKxS0_Pxi
        .type           _Z9vectorAddPKxS0_Pxi,@function
        .size           _Z9vectorAddPKxS0_Pxi,(.L_x_1 - _Z9vectorAddPKxS0_Pxi)
        .other          _Z9vectorAddPKxS0_Pxi,@"STO_CUDA_ENTRY STV_DEFAULT"
_Z9vectorAddPKxS0_Pxi:
.text._Z9vectorAddPKxS0_Pxi:
[----:B------:R-:W-:Y:S01]  /*0000*/  LDC R1, c[0x0][0x37c] ;  /* 0x0000df00ff017b82 */ /* 0x000fe20000000800 */
[----:B------:R-:W0:Y:S07]  /*0010*/  S2R R0, SR_TID.X ;  /* 0x0000000000007919 */ /* 0x000e2e0000002100 */
[----:B------:R-:W0:Y:S01]  /*0020*/  S2UR UR4, SR_CTAID.X ;  /* 0x00000000000479c3 */ /* 0x000e220000002500 */
[----:B------:R-:W1:Y:S07]  /*0030*/  LDCU UR5, c[0x0][0x398] ;  /* 0x00007300ff0577ac */ /* 0x000e6e0008000800 */
[----:B------:R-:W0:Y:S02]  /*0040*/  LDC R11, c[0x0][0x360] ;  /* 0x0000d800ff0b7b82 */ /* 0x000e240000000800 */
[----:B0-----:R-:W-:-:S05]  /*0050*/  IMAD R11, R11, UR4, R0 ;  /* 0x000000040b0b7c24 */ /* 0x001fca000f8e0200 */
[----:B-1----:R-:W-:-:S13]  /*0060*/  ISETP.GE.AND P0, PT, R11, UR5, PT ;  /* 0x000000050b007c0c */ /* 0x002fda000bf06270 */
[----:B------:R-:W-:Y:S05]  /*0070*/  @P0 EXIT ;  /* 0x000000000000094d */ /* 0x000fea0003800000 */
[----:B------:R-:W0:Y:S01]  /*0080*/  LDC.64 R2, c[0x0][0x380] ;  /* 0x0000e000ff027b82 */ /* 0x000e220000000a00 */
[----:B------:R-:W1:Y:S07]  /*0090*/  LDCU.64 UR4, c[0x0][0x358] ;  /* 0x00006b00ff0477ac */ /* 0x000e6e0008000a00 */
[----:B------:R-:W2:Y:S08]  /*00a0*/  LDC.64 R4, c[0x0][0x388] ;  /* 0x0000e200ff047b82 */ /* 0x000eb00000000a00 */
[----:B------:R-:W3:Y:S01]  /*00b0*/  LDC.64 R6, c[0x0][0x390] ;  /* 0x0000e400ff067b82 */ /* 0x000ee20000000a00 */
[----:B0-----:R-:W-:-:S06]  /*00c0*/  IMAD.WIDE R2, R11, 0x8, R2 ;  /* 0x000000080b027825 */ /* 0x001fcc00078e0202 */
[----:B-1----:R-:W4:Y:S01]  /*00d0*/  LDG.E.64 R2, desc[UR4][R2.64] ;  /* 0x0000000402027981 */ /* 0x002f22000c1e1b00 */
[----:B--2---:R-:W-:-:S06]  /*00e0*/  IMAD.WIDE R4, R11, 0x8, R4 ;  /* 0x000000080b047825 */ /* 0x004fcc00078e0204 */
[----:B------:R-:W4:Y:S01]  /*00f0*/  LDG.E.64 R4, desc[UR4][R4.64] ;  /* 0x0000000404047981 */ /* 0x000f22000c1e1b00 */
[----:B---3--:R-:W-:Y:S01]  /*0100*/  IMAD.WIDE R6, R11, 0x8, R6 ;  /* 0x000000080b067825 */ /* 0x008fe200078e0206 */
[----:B----4-:R-:W-:-:S04]  /*0110*/  IADD3 R8, P0, PT, R2, R4, RZ ;  /* 0x0000000402087210 */ /* 0x010fc80007f1e0ff */
[----:B------:R-:W-:-:S05]  /*0120*/  IADD3.X R9, PT, PT, R3, R5, RZ, P0, !PT ;  /* 0x0000000503097210 */ /* 0x000fca00007fe4ff */
[----:B------:R-:W-:Y:S01]  /*0130*/  STG.E.64 desc[UR4][R6.64], R8 ;  /* 0x0000000806007986 */ /* 0x000fe2000c101b04 */
[----:B------:R-:W-:Y:S05]  /*0140*/  EXIT ;  /* 0x000000000000794d */ /* 0x000fea0003800000 */
.L_x_0:
[----:B------:R-:W-:-:S00]  /*0150*/  BRA `(.L_x_0) ;  /* 0xfffffffc00fc7947 */ /* 0x000fc0000383ffff */
[----:B------:R-:W-:-:S00]  /*0160*/  NOP ;  /* 0x0000000000007918 */ /* 0x000fc00000000000 */
        /* <DEDUP_REMOVED lines=9> */
.L_x_1:


//--------------------- .nv.shared.reserved.0     --------------------------
	.section	.nv.shared.reserved.0,"aw",@nobits
	.weak		__nv_reservedSMEM_offset_0_alias
	.size		__nv_reservedSMEM_offset_0_alias, 0, 64
	.other		__nv_reservedSMEM_offset_0_alias,@"STO_CUDA_RESERVED_SHARED STV_DEFAULT"
__nv_reservedSMEM_offset_0_alias:
	.zero		0
	.zero		64


//--------------------- .nv.constant0._Z9vectorAddPKxS0_Pxi --------------------------
	.section	.nv.constant0._Z9vectorAddPKxS0_Pxi,"a",@progbits
	.sectionflags	@""
	.align	4
.nv.constant0._Z9vectorAddPKxS0_Pxi:
	.zero		924


//--------------------- SYMBOLS --------------------------

	.type		.nv.reservedSmem.offset0,@object
	.size		.nv.reservedSmem.offset0,0x4
